//
// Generated by NVIDIA NVVM Compiler
//
// Compiler Build ID: CL-36424714
// Cuda compilation tools, release 13.0, V13.0.88
// Based on NVVM 20.0.0
//

.version 9.0
.target sm_100
.address_size 64

	// .globl	_Z11printNumberi
.extern .func  (.param .b32 func_retval0) vprintf
(
	.param .b64 vprintf_param_0,
	.param .b64 vprintf_param_1
)
;
.global .align 1 .b8 $str[4] = {37, 100, 32};
.global .align 1 .b8 $str$1[7] = {45, 45, 45, 37, 100, 10};

.visible .entry _Z11printNumberi(
	.param .u32 _Z11printNumberi_param_0
)
{
	.local .align 8 .b8 	__local_depot0[8];
	.reg .b64 	%SP;
	.reg .b64 	%SPL;
	.reg .pred 	%p<9>;
	.reg .b32 	%r<93>;
	.reg .b64 	%rd<18>;

	mov.u64 	%SPL, __local_depot0;
	cvta.local.u64 	%SP, %SPL;
	ld.param.u32 	%r22, [_Z11printNumberi_param_0];
	add.u64 	%rd2, %SP, 0;
	add.u64 	%rd1, %SPL, 0;
	setp.lt.s32 	%p1, %r22, -9;
	@%p1 bra 	$L__BB0_12;
	add.s32 	%r24, %r22, 9;
	max.s32 	%r1, %r24, 0;
	add.s32 	%r2, %r1, 1;
	and.b32  	%r3, %r2, 7;
	setp.lt.s32 	%p2, %r24, 7;
	mov.b32 	%r89, 0;
	mov.u32 	%r88, %r89;
	@%p2 bra 	$L__BB0_4;
	and.b32  	%r89, %r2, -8;
	neg.s32 	%r85, %r89;
	mov.b32 	%r88, 0;
	mov.b32 	%r84, 3;
	mov.u64 	%rd3, $str;
$L__BB0_3:
	.pragma "nounroll";
	add.s32 	%r27, %r84, %r88;
	add.s32 	%r28, %r27, -3;
	st.local.u32 	[%rd1], %r28;
	cvta.global.u64 	%rd4, %rd3;
	{ // callseq 0, 0
	.param .b64 param0;
	st.param.b64 	[param0], %rd4;
	.param .b64 param1;
	st.param.b64 	[param1], %rd2;
	.param .b32 retval0;
	call.uni (retval0), 
	vprintf, 
	(
	param0, 
	param1
	);
	ld.param.b32 	%r29, [retval0];
	} // callseq 0
	add.s32 	%r31, %r84, %r28;
	add.s32 	%r32, %r31, -2;
	st.local.u32 	[%rd1], %r32;
	{ // callseq 1, 0
	.param .b64 param0;
	st.param.b64 	[param0], %rd4;
	.param .b64 param1;
	st.param.b64 	[param1], %rd2;
	.param .b32 retval0;
	call.uni (retval0), 
	vprintf, 
	(
	param0, 
	param1
	);
	ld.param.b32 	%r33, [retval0];
	} // callseq 1
	add.s32 	%r35, %r84, %r32;
	add.s32 	%r36, %r35, -1;
	st.local.u32 	[%rd1], %r36;
	{ // callseq 2, 0
	.param .b64 param0;
	st.param.b64 	[param0], %rd4;
	.param .b64 param1;
	st.param.b64 	[param1], %rd2;
	.param .b32 retval0;
	call.uni (retval0), 
	vprintf, 
	(
	param0, 
	param1
	);
	ld.param.b32 	%r37, [retval0];
	} // callseq 2
	add.s32 	%r39, %r84, %r36;
	add.s32 	%r40, %r84, %r39;
	add.s32 	%r41, %r40, 1;
	add.s32 	%r42, %r84, %r41;
	add.s32 	%r43, %r42, 2;
	add.s32 	%r44, %r84, %r43;
	add.s32 	%r45, %r44, 3;
	add.s32 	%r46, %r84, %r45;
	st.local.u32 	[%rd1], %r39;
	{ // callseq 3, 0
	.param .b64 param0;
	st.param.b64 	[param0], %rd4;
	.param .b64 param1;
	st.param.b64 	[param1], %rd2;
	.param .b32 retval0;
	call.uni (retval0), 
	vprintf, 
	(
	param0, 
	param1
	);
	ld.param.b32 	%r47, [retval0];
	} // callseq 3
	st.local.u32 	[%rd1], %r41;
	{ // callseq 4, 0
	.param .b64 param0;
	st.param.b64 	[param0], %rd4;
	.param .b64 param1;
	st.param.b64 	[param1], %rd2;
	.param .b32 retval0;
	call.uni (retval0), 
	vprintf, 
	(
	param0, 
	param1
	);
	ld.param.b32 	%r49, [retval0];
	} // callseq 4
	st.local.u32 	[%rd1], %r43;
	{ // callseq 5, 0
	.param .b64 param0;
	st.param.b64 	[param0], %rd4;
	.param .b64 param1;
	st.param.b64 	[param1], %rd2;
	.param .b32 retval0;
	call.uni (retval0), 
	vprintf, 
	(
	param0, 
	param1
	);
	ld.param.b32 	%r51, [retval0];
	} // callseq 5
	st.local.u32 	[%rd1], %r45;
	{ // callseq 6, 0
	.param .b64 param0;
	st.param.b64 	[param0], %rd4;
	.param .b64 param1;
	st.param.b64 	[param1], %rd2;
	.param .b32 retval0;
	call.uni (retval0), 
	vprintf, 
	(
	param0, 
	param1
	);
	ld.param.b32 	%r53, [retval0];
	} // callseq 6
	add.s32 	%r88, %r46, 4;
	st.local.u32 	[%rd1], %r88;
	{ // callseq 7, 0
	.param .b64 param0;
	st.param.b64 	[param0], %rd4;
	.param .b64 param1;
	st.param.b64 	[param1], %rd2;
	.param .b32 retval0;
	call.uni (retval0), 
	vprintf, 
	(
	param0, 
	param1
	);
	ld.param.b32 	%r55, [retval0];
	} // callseq 7
	add.s32 	%r85, %r85, 8;
	add.s32 	%r84, %r84, 8;
	setp.ne.s32 	%p3, %r85, 0;
	@%p3 bra 	$L__BB0_3;
$L__BB0_4:
	setp.eq.s32 	%p4, %r3, 0;
	@%p4 bra 	$L__BB0_12;
	setp.lt.u32 	%p5, %r3, 4;
	@%p5 bra 	$L__BB0_7;
	add.s32 	%r57, %r89, %r88;
	st.local.u32 	[%rd1], %r57;
	mov.u64 	%rd6, $str;
	cvta.global.u64 	%rd7, %rd6;
	{ // callseq 8, 0
	.param .b64 param0;
	st.param.b64 	[param0], %rd7;
	.param .b64 param1;
	st.param.b64 	[param1], %rd2;
	.param .b32 retval0;
	call.uni (retval0), 
	vprintf, 
	(
	param0, 
	param1
	);
	ld.param.b32 	%r58, [retval0];
	} // callseq 8
	add.s32 	%r60, %r89, %r57;
	add.s32 	%r61, %r60, 1;
	st.local.u32 	[%rd1], %r61;
	{ // callseq 9, 0
	.param .b64 param0;
	st.param.b64 	[param0], %rd7;
	.param .b64 param1;
	st.param.b64 	[param1], %rd2;
	.param .b32 retval0;
	call.uni (retval0), 
	vprintf, 
	(
	param0, 
	param1
	);
	ld.param.b32 	%r62, [retval0];
	} // callseq 9
	add.s32 	%r64, %r89, %r61;
	add.s32 	%r65, %r64, 2;
	st.local.u32 	[%rd1], %r65;
	{ // callseq 10, 0
	.param .b64 param0;
	st.param.b64 	[param0], %rd7;
	.param .b64 param1;
	st.param.b64 	[param1], %rd2;
	.param .b32 retval0;
	call.uni (retval0), 
	vprintf, 
	(
	param0, 
	param1
	);
	ld.param.b32 	%r66, [retval0];
	} // callseq 10
	add.s32 	%r68, %r89, %r65;
	add.s32 	%r88, %r68, 3;
	st.local.u32 	[%rd1], %r88;
	{ // callseq 11, 0
	.param .b64 param0;
	st.param.b64 	[param0], %rd7;
	.param .b64 param1;
	st.param.b64 	[param1], %rd2;
	.param .b32 retval0;
	call.uni (retval0), 
	vprintf, 
	(
	param0, 
	param1
	);
	ld.param.b32 	%r69, [retval0];
	} // callseq 11
	add.s32 	%r89, %r89, 4;
$L__BB0_7:
	and.b32  	%r71, %r2, 3;
	setp.eq.s32 	%p6, %r71, 0;
	@%p6 bra 	$L__BB0_12;
	setp.eq.s32 	%p7, %r71, 1;
	@%p7 bra 	$L__BB0_10;
	add.s32 	%r72, %r89, %r88;
	st.local.u32 	[%rd1], %r72;
	mov.u64 	%rd9, $str;
	cvta.global.u64 	%rd10, %rd9;
	{ // callseq 12, 0
	.param .b64 param0;
	st.param.b64 	[param0], %rd10;
	.param .b64 param1;
	st.param.b64 	[param1], %rd2;
	.param .b32 retval0;
	call.uni (retval0), 
	vprintf, 
	(
	param0, 
	param1
	);
	ld.param.b32 	%r73, [retval0];
	} // callseq 12
	add.s32 	%r75, %r89, %r72;
	add.s32 	%r88, %r75, 1;
	st.local.u32 	[%rd1], %r88;
	{ // callseq 13, 0
	.param .b64 param0;
	st.param.b64 	[param0], %rd10;
	.param .b64 param1;
	st.param.b64 	[param1], %rd2;
	.param .b32 retval0;
	call.uni (retval0), 
	vprintf, 
	(
	param0, 
	param1
	);
	ld.param.b32 	%r76, [retval0];
	} // callseq 13
	add.s32 	%r89, %r89, 2;
$L__BB0_10:
	and.b32  	%r78, %r1, 1;
	setp.eq.b32 	%p8, %r78, 1;
	@%p8 bra 	$L__BB0_12;
	add.s32 	%r79, %r89, %r88;
	st.local.u32 	[%rd1], %r79;
	mov.u64 	%rd12, $str;
	cvta.global.u64 	%rd13, %rd12;
	{ // callseq 14, 0
	.param .b64 param0;
	st.param.b64 	[param0], %rd13;
	.param .b64 param1;
	st.param.b64 	[param1], %rd2;
	.param .b32 retval0;
	call.uni (retval0), 
	vprintf, 
	(
	param0, 
	param1
	);
	ld.param.b32 	%r80, [retval0];
	} // callseq 14
$L__BB0_12:
	st.local.u32 	[%rd1], %r22;
	mov.u64 	%rd15, $str$1;
	cvta.global.u64 	%rd16, %rd15;
	{ // callseq 15, 0
	.param .b64 param0;
	st.param.b64 	[param0], %rd16;
	.param .b64 param1;
	st.param.b64 	[param1], %rd2;
	.param .b32 retval0;
	call.uni (retval0), 
	vprintf, 
	(
	param0, 
	param1
	);
	ld.param.b32 	%r82, [retval0];
	} // callseq 15
	ret;

}


// ===== COMPILED SASS (sm_100) =====

	.target	sm_100

	.elftype	@"ET_EXEC"


//--------------------- .note.nv.tkinfo           --------------------------
	.section	.note.nv.tkinfo,"",@"SHT_NOTE"
	.sectionflags	@"SHF_NOTE_NV_TKINFO"
	.tkinfo
        /*0018*/ 	.word	0x00000002
        /*0030*/ 	.string	""
        /*0030*/ 	.string	"ptxas"
        /*0030*/ 	.string	"Cuda compilation tools, release 13.0, V13.0.88"
        /*0030*/ 	.string	"Build cuda_13.0.r13.0/compiler.36424714_0"
        /*0030*/ 	.string	"-arch sm_100 -m 64 "



//--------------------- .note.nv.cuinfo           --------------------------
	.section	.note.nv.cuinfo,"",@"SHT_NOTE"
	.sectionflags	@"SHF_NOTE_NV_CUINFO"
        /*0018*/ 	.short	0x0002
        /*001a*/ 	.short	0x0064
        /*001c*/ 	.short	0x0082
	.zero		2


//--------------------- .nv.info                  --------------------------
	.section	.nv.info,"",@"SHT_CUDA_INFO"
	.align	4


	//----- nvinfo : EIATTR_REGCOUNT
	.align		4
        /*0000*/ 	.byte	0x04, 0x2f
        /*0002*/ 	.short	(.L_3 - .L_2)
	.align		4
.L_2:
        /*0004*/ 	.word	index@(_Z11printNumberi)
        /*0008*/ 	.word	0x0000001e


	//----- nvinfo : EIATTR_FRAME_SIZE
	.align		4
.L_3:
        /*000c*/ 	.byte	0x04, 0x11
        /*000e*/ 	.short	(.L_5 - .L_4)
	.align		4
.L_4:
        /*0010*/ 	.word	index@(_Z11printNumberi)
        /*0014*/ 	.word	0x00000008


	//----- nvinfo : EIATTR_MIN_STACK_SIZE
	.align		4
.L_5:
        /*0018*/ 	.byte	0x04, 0x12
        /*001a*/ 	.short	(.L_7 - .L_6)
	.align		4
.L_6:
        /*001c*/ 	.word	index@(_Z11printNumberi)
        /*0020*/ 	.word	0x00000008
.L_7:


//--------------------- .nv.compat                --------------------------
	.section	.nv.compat,"",@"SHT_CUDA_COMPAT_INFO"
	.align	4
        /*0000*/ 	.byte	0x02, 0x09, 0x00, 0x00, 0x02, 0x02, 0x01, 0x00, 0x02, 0x05, 0x05, 0x00, 0x03, 0x07, 0x01, 0x01
        /*0010*/ 	.byte	0x02, 0x03, 0x00, 0x00, 0x02, 0x06, 0x01, 0x00, 0x04, 0x0b, 0x08, 0x00, 0x09, 0x00, 0x00, 0x00
        /*0020*/ 	.byte	0x00, 0x00, 0x00, 0x00


//--------------------- .nv.info._Z11printNumberi --------------------------
	.section	.nv.info._Z11printNumberi,"",@"SHT_CUDA_INFO"
	.sectionflags	@""
	.align	4


	//----- nvinfo : EIATTR_CUDA_API_VERSION
	.align		4
        /*0000*/ 	.byte	0x04, 0x37
        /*0002*/ 	.short	(.L_9 - .L_8)
.L_8:
        /*0004*/ 	.word	0x00000082


	//----- nvinfo : EIATTR_KPARAM_INFO
	.align		4
.L_9:
        /*0008*/ 	.byte	0x04, 0x17
        /*000a*/ 	.short	(.L_11 - .L_10)
.L_10:
        /*000c*/ 	.word	0x00000000
        /*0010*/ 	.short	0x0000
        /*0012*/ 	.short	0x0000
        /*0014*/ 	.byte	0x00, 0xf0, 0x11, 0x00


	//----- nvinfo : EIATTR_SPARSE_MMA_MASK
	.align		4
.L_11:
        /*0018*/ 	.byte	0x03, 0x50
        /*001a*/ 	.short	0x0000


	//----- nvinfo : EIATTR_MAXREG_COUNT
	.align		4
        /*001c*/ 	.byte	0x03, 0x1b
        /*001e*/ 	.short	0x00ff


	//----- nvinfo : EIATTR_EXTERNS
	.align		4
        /*0020*/ 	.byte	0x04, 0x0f
        /*0022*/ 	.short	(.L_13 - .L_12)


	//   ....[0]....
	.align		4
.L_12:
        /*0024*/ 	.word	index@(vprintf)


	//----- nvinfo : EIATTR_MERCURY_ISA_VERSION
	.align		4
.L_13:
        /*0028*/ 	.byte	0x03, 0x5f
        /*002a*/ 	.short	0x0101


	//----- nvinfo : EIATTR_VRC_CTA_INIT_COUNT
	.align		4
        /*002c*/ 	.byte	0x02, 0x4a
	.zero		1
	.zero		1


	//----- nvinfo : EIATTR_SYSCALL_OFFSETS
	.align		4
        /*0030*/ 	.byte	0x04, 0x46
        /*0032*/ 	.short	(.L_15 - .L_14)


	//   ....[0]....
.L_14:
        /*0034*/ 	.word	0x00000220


	//   ....[1]....
        /*0038*/ 	.word	0x000002d0


	//   ....[2]....
        /*003c*/ 	.word	0x00000370


	//   ....[3]....
        /*0040*/ 	.word	0x00000440


	//   ....[4]....
        /*0044*/ 	.word	0x000004d0


	//   ....[5]....
        /*0048*/ 	.word	0x00000560


	//   ....[6]....
        /*004c*/ 	.word	0x000005f0


	//   ....[7]....
        /*0050*/ 	.word	0x00000690


	//   ....[8]....
        /*0054*/ 	.word	0x000007e0


	//   ....[9]....
        /*0058*/ 	.word	0x00000880


	//   ....[10]....
        /*005c*/ 	.word	0x00000920


	//   ....[11]....
        /*0060*/ 	.word	0x000009c0


	//   ....[12]....
        /*0064*/ 	.word	0x00000ac0


	//   ....[13]....
        /*0068*/ 	.word	0x00000b60


	//   ....[14]....
        /*006c*/ 	.word	0x00000c50


	//   ....[15]....
        /*0070*/ 	.word	0x00000d00


	//----- nvinfo : EIATTR_EXIT_INSTR_OFFSETS
	.align		4
.L_15:
        /*0074*/ 	.byte	0x04, 0x1c
        /*0076*/ 	.short	(.L_17 - .L_16)


	//   ....[0]....
.L_16:
        /*0078*/ 	.word	0x00000d10


	//----- nvinfo : EIATTR_CRS_STACK_SIZE
	.align		4
.L_17:
        /*007c*/ 	.byte	0x04, 0x1e
        /*007e*/ 	.short	(.L_19 - .L_18)
.L_18:
        /*0080*/ 	.word	0x00000000


	//----- nvinfo : EIATTR_CBANK_PARAM_SIZE
	.align		4
.L_19:
        /*0084*/ 	.byte	0x03, 0x19
        /*0086*/ 	.short	0x0004


	//----- nvinfo : EIATTR_PARAM_CBANK
	.align		4
        /*0088*/ 	.byte	0x04, 0x0a
        /*008a*/ 	.short	(.L_21 - .L_20)
	.align		4
.L_20:
        /*008c*/ 	.word	index@(.nv.constant0._Z11printNumberi)
        /*0090*/ 	.short	0x0380
        /*0092*/ 	.short	0x0004


	//----- nvinfo : EIATTR_SW_WAR
	.align		4
.L_21:
        /*0094*/ 	.byte	0x04, 0x36
        /*0096*/ 	.short	(.L_23 - .L_22)
.L_22:
        /*0098*/ 	.word	0x00000008
.L_23:


//--------------------- .nv.callgraph             --------------------------
	.section	.nv.callgraph,"",@"SHT_CUDA_CALLGRAPH"
	.align	4
	.sectionentsize	8
	.align		4
        /*0000*/ 	.word	0x00000000
	.align		4
        /*0004*/ 	.word	0xffffffff
	.align		4
        /*0008*/ 	.word	index@(_Z11printNumberi)
	.align		4
        /*000c*/ 	.word	index@(vprintf)
	.align		4
        /*0010*/ 	.word	0x00000000
	.align		4
        /*0014*/ 	.word	0xfffffffe
	.align		4
        /*0018*/ 	.word	0x00000000
	.align		4
        /*001c*/ 	.word	0xfffffffd
	.align		4
        /*0020*/ 	.word	0x00000000
	.align		4
        /*0024*/ 	.word	0xfffffffc


//--------------------- .nv.constant4             --------------------------
	.section	.nv.constant4,"a",@progbits
	.align	8
	.align		8
.nv.constant4:
        /*0000*/ 	.dword	vprintf
	.align		8
        /*0008*/ 	.dword	$str
	.align		8
        /*0010*/ 	.dword	$str$1


//--------------------- .text._Z11printNumberi    --------------------------
	.section	.text._Z11printNumberi,"ax",@progbits
	.align	128
        .global         _Z11printNumberi
        .type           _Z11printNumberi,@function
        .size           _Z11printNumberi,(.L_x_21 - _Z11printNumberi)
        .other          _Z11printNumberi,@"STO_CUDA_ENTRY STV_DEFAULT"
_Z11printNumberi:
.text._Z11printNumberi:
[----:B------:R-:W0:Y:S01]  /*0000*/  LDC R1, c[0x0][0x37c] ;  /* 0x0000df00ff017b82 */ /* 0x000e220000000800 */
[----:B------:R-:W1:Y:S01]  /*0010*/  LDCU UR4, c[0x0][0x380] ;  /* 0x00007000ff0477ac */ /* 0x000e620008000800 */
[----:B0-----:R-:W-:Y:S01]  /*0020*/  VIADD R1, R1, 0xfffffff8 ;  /* 0xfffffff801017836 */ /* 0x001fe20000000000 */
[----:B------:R-:W0:Y:S01]  /*0030*/  LDCU UR5, c[0x0][0x2f8] ;  /* 0x00005f00ff0577ac */ /* 0x000e220008000800 */
[----:B------:R-:W2:Y:S01]  /*0040*/  LDCU UR6, c[0x0][0x2fc] ;  /* 0x00005f80ff0677ac */ /* 0x000ea20008000800 */
[----:B-1----:R-:W-:Y:S02]  /*0050*/  UISETP.GE.AND UP0, UPT, UR4, -0x9, UPT ;  /* 0xfffffff70400788c */ /* 0x002fe4000bf06270 */
[----:B0-----:R-:W-:-:S05]  /*0060*/  IADD3 R18, P0, PT, R1, UR5, RZ ;  /* 0x0000000501127c10 */ /* 0x001fca000ff1e0ff */
[----:B--2---:R-:W-:Y:S02]  /*0070*/  IMAD.X R17, RZ, RZ, UR6, P0 ;  /* 0x00000006ff117e24 */ /* 0x004fe400080e06ff */
[----:B------:R-:W-:Y:S06]  /*0080*/  BRA.U !UP0, `(.L_x_0) ;  /* 0x0000000908f47547 */ /* 0x000fec000b800000 */
[----:B------:R-:W-:Y:S01]  /*0090*/  UIADD3 UR4, UPT, UPT, UR4, 0x9, URZ ;  /* 0x0000000904047890 */ /* 0x000fe2000fffe0ff */
[----:B------:R-:W-:Y:S02]  /*00a0*/  IMAD.MOV.U32 R23, RZ, RZ, RZ ;  /* 0x000000ffff177224 */ /* 0x000fe400078e00ff */
[----:B------:R-:W-:Y:S01]  /*00b0*/  IMAD.MOV.U32 R26, RZ, RZ, RZ ;  /* 0x000000ffff1a7224 */ /* 0x000fe200078e00ff */
[----:B------:R-:W-:Y:S02]  /*00c0*/  UISETP.GE.AND UP0, UPT, UR4, 0x7, UPT ;  /* 0x000000070400788c */ /* 0x000fe4000bf06270 */
[----:B------:R-:W-:-:S04]  /*00d0*/  VIMNMX R25, PT, PT, RZ, UR4, !PT ;  /* 0x00000004ff197c48 */ /* 0x000fc8000ffe0100 */
[----:B------:R-:W-:-:S03]  /*00e0*/  IADD3 R0, PT, PT, R25, 0x1, RZ ;  /* 0x0000000119007810 */ /* 0x000fc60007ffe0ff */
[----:B------:R-:W-:Y:S05]  /*00f0*/  BRA.U !UP0, `(.L_x_1) ;  /* 0x0000000508787547 */ /* 0x000fea000b800000 */
[----:B------:R-:W-:Y:S01]  /*0100*/  LOP3.LUT R23, R0, 0xfffffff8, RZ, 0xc0, !PT ;  /* 0xfffffff800177812 */ /* 0x000fe200078ec0ff */
[----:B------:R-:W-:Y:S01]  /*0110*/  BSSY.RECONVERGENT B6, `(.L_x_1) ;  /* 0x000005c000067945 */ /* 0x000fe20003800200 */
[----:B------:R-:W-:Y:S02]  /*0120*/  IMAD.MOV.U32 R26, RZ, RZ, RZ ;  /* 0x000000ffff1a7224 */ /* 0x000fe400078e00ff */
[----:B------:R-:W-:Y:S02]  /*0130*/  IMAD.MOV.U32 R19, RZ, RZ, 0x3 ;  /* 0x00000003ff137424 */ /* 0x000fe400078e00ff */
[----:B------:R-:W-:-:S07]  /*0140*/  IMAD.MOV R16, RZ, RZ, -R23 ;  /* 0x000000ffff107224 */ /* 0x000fce00078e0a17 */
.L_x_10:
[----:B------:R-:W-:Y:S01]  /*0150*/  MOV R2, 0x0 ;  /* 0x0000000000027802 */ /* 0x000fe20000000f00 */
[----:B------:R-:W0:Y:S01]  /*0160*/  LDCU.64 UR4, c[0x4][0x8] ;  /* 0x01000100ff0477ac */ /* 0x000e220008000a00 */
[----:B------:R-:W-:Y:S01]  /*0170*/  IADD3 R26, PT, PT, R19, -0x3, R26 ;  /* 0xfffffffd131a7810 */ /* 0x000fe20007ffe01a */
[----:B------:R-:W-:Y:S02]  /*0180*/  VIADD R16, R16, 0x8 ;  /* 0x0000000810107836 */ /* 0x000fe40000000000 */
[----:B------:R-:W-:Y:S01]  /*0190*/  IMAD.MOV.U32 R6, RZ, RZ, R18 ;  /* 0x000000ffff067224 */ /* 0x000fe200078e0012 */
[----:B------:R-:W1:Y:S01]  /*01a0*/  LDC.64 R2, c[0x4][R2] ;  /* 0x0100000002027b82 */ /* 0x000e620000000a00 */
[----:B------:R2:W-:Y:S01]  /*01b0*/  STL [R1], R26 ;  /* 0x0000001a01007387 */ /* 0x0005e20000100800 */
[----:B------:R-:W-:Y:S01]  /*01c0*/  ISETP.NE.AND P0, PT, R16, RZ, PT ;  /* 0x000000ff1000720c */ /* 0x000fe20003f05270 */
[----:B------:R-:W-:-:S03]  /*01d0*/  IMAD.MOV.U32 R7, RZ, RZ, R17 ;  /* 0x000000ffff077224 */ /* 0x000fc600078e0011 */
[----:B------:R-:W-:Y:S02]  /*01e0*/  P2R R27, PR, RZ, 0x1 ;  /* 0x00000001ff1b7803 */ /* 0x000fe40000000000 */
[----:B0-----:R-:W-:Y:S01]  /*01f0*/  MOV R4, UR4 ;  /* 0x0000000400047c02 */ /* 0x001fe20008000f00 */
[----:B--2---:R-:W-:-:S07]  /*0200*/  IMAD.U32 R5, RZ, RZ, UR5 ;  /* 0x00000005ff057e24 */ /* 0x004fce000f8e00ff */
[----:B------:R-:W-:-:S07]  /*0210*/  LEPC R20, `(.L_x_2) ;  /* 0x000000001014794e */ /* 0x000fce0000000000 */
[----:B-1----:R-:W-:Y:S05]  /*0220*/  CALL.ABS.NOINC R2 ;  /* 0x0000000002007343 */ /* 0x002fea0003c00000 */
.L_x_2:
[----:B------:R-:W-:Y:S01]  /*0230*/  IADD3 R26, PT, PT, R19, -0x2, R26 ;  /* 0xfffffffe131a7810 */ /* 0x000fe20007ffe01a */
[----:B------:R-:W0:Y:S01]  /*0240*/  LDCU.64 UR4, c[0x4][0x8] ;  /* 0x01000100ff0477ac */ /* 0x000e220008000a00 */
[----:B------:R-:W-:Y:S01]  /*0250*/  MOV R2, 0x0 ;  /* 0x0000000000027802 */ /* 0x000fe20000000f00 */
[----:B------:R-:W-:Y:S02]  /*0260*/  IMAD.MOV.U32 R6, RZ, RZ, R18 ;  /* 0x000000ffff067224 */ /* 0x000fe400078e0012 */
[----:B------:R1:W-:Y:S01]  /*0270*/  STL [R1], R26 ;  /* 0x0000001a01007387 */ /* 0x0003e20000100800 */
[----:B------:R1:W2:Y:S01]  /*0280*/  LDC.64 R8, c[0x4][R2] ;  /* 0x0100000002087b82 */ /* 0x0002a20000000a00 */
[----:B------:R-:W-:Y:S02]  /*0290*/  IMAD.MOV.U32 R7, RZ, RZ, R17 ;  /* 0x000000ffff077224 */ /* 0x000fe400078e0011 */
[----:B0-----:R-:W-:Y:S01]  /*02a0*/  IMAD.U32 R4, RZ, RZ, UR4 ;  /* 0x00000004ff047e24 */ /* 0x001fe2000f8e00ff */
[----:B-1----:R-:W-:-:S07]  /*02b0*/  MOV R5, UR5 ;  /* 0x0000000500057c02 */ /* 0x002fce0008000f00 */
[----:B------:R-:W-:-:S07]  /*02c0*/  LEPC R20, `(.L_x_3) ;  /* 0x000000001014794e */ /* 0x000fce0000000000 */
[----:B--2---:R-:W-:Y:S05]  /*02d0*/  CALL.ABS.NOINC R8 ;  /* 0x0000000008007343 */ /* 0x004fea0003c00000 */
.L_x_3:
[----:B------:R-:W-:Y:S01]  /*02e0*/  IADD3 R26, PT, PT, R19, -0x1, R26 ;  /* 0xffffffff131a7810 */ /* 0x000fe20007ffe01a */
[----:B------:R0:W1:Y:S01]  /*02f0*/  LDC.64 R8, c[0x4][R2] ;  /* 0x0100000002087b82 */ /* 0x0000620000000a00 */
[----:B------:R-:W2:Y:S01]  /*0300*/  LDCU.64 UR4, c[0x4][0x8] ;  /* 0x01000100ff0477ac */ /* 0x000ea20008000a00 */
[----:B------:R-:W-:Y:S02]  /*0310*/  IMAD.MOV.U32 R6, RZ, RZ, R18 ;  /* 0x000000ffff067224 */ /* 0x000fe400078e0012 */
[----:B------:R0:W-:Y:S01]  /*0320*/  STL [R1], R26 ;  /* 0x0000001a01007387 */ /* 0x0001e20000100800 */
[----:B------:R-:W-:Y:S02]  /*0330*/  IMAD.MOV.U32 R7, RZ, RZ, R17 ;  /* 0x000000ffff077224 */ /* 0x000fe400078e0011 */
[----:B--2---:R-:W-:Y:S01]  /*0340*/  IMAD.U32 R4, RZ, RZ, UR4 ;  /* 0x00000004ff047e24 */ /* 0x004fe2000f8e00ff */
[----:B0-----:R-:W-:-:S07]  /*0350*/  MOV R5, UR5 ;  /* 0x0000000500057c02 */ /* 0x001fce0008000f00 */
[----:B------:R-:W-:-:S07]  /*0360*/  LEPC R20, `(.L_x_4) ;  /* 0x000000001014794e */ /* 0x000fce0000000000 */
[----:B-1----:R-:W-:Y:S05]  /*0370*/  CALL.ABS.NOINC R8 ;  /* 0x0000000008007343 */ /* 0x002fea0003c00000 */
.L_x_4:
[----:B------:R-:W-:Y:S01]  /*0380*/  IMAD.IADD R0, R26, 0x1, R19 ;  /* 0x000000011a007824 */ /* 0x000fe200078e0213 */
[----:B------:R0:W1:Y:S01]  /*0390*/  LDC.64 R8, c[0x4][R2] ;  /* 0x0100000002087b82 */ /* 0x0000620000000a00 */
[----:B------:R-:W2:Y:S01]  /*03a0*/  LDCU.64 UR4, c[0x4][0x8] ;  /* 0x01000100ff0477ac */ /* 0x000ea20008000a00 */
[----:B------:R-:W-:Y:S02]  /*03b0*/  IMAD.MOV.U32 R6, RZ, RZ, R18 ;  /* 0x000000ffff067224 */ /* 0x000fe400078e0012 */
[----:B------:R0:W-:Y:S01]  /*03c0*/  STL [R1], R0 ;  /* 0x0000000001007387 */ /* 0x0001e20000100800 */
[----:B------:R-:W-:Y:S01]  /*03d0*/  IADD3 R22, PT, PT, R19, 0x1, R0 ;  /* 0x0000000113167810 */ /* 0x000fe20007ffe000 */
[----:B------:R-:W-:-:S03]  /*03e0*/  IMAD.MOV.U32 R7, RZ, RZ, R17 ;  /* 0x000000ffff077224 */ /* 0x000fc600078e0011 */
[----:B------:R-:W-:-:S04]  /*03f0*/  IADD3 R24, PT, PT, R19, 0x2, R22 ;  /* 0x0000000213187810 */ /* 0x000fc80007ffe016 */
[----:B------:R-:W-:Y:S02]  /*0400*/  IADD3 R26, PT, PT, R19, 0x3, R24 ;  /* 0x00000003131a7810 */ /* 0x000fe40007ffe018 */
[----:B--2---:R-:W-:Y:S01]  /*0410*/  MOV R4, UR4 ;  /* 0x0000000400047c02 */ /* 0x004fe20008000f00 */
[----:B0-----:R-:W-:-:S07]  /*0420*/  IMAD.U32 R5, RZ, RZ, UR5 ;  /* 0x00000005ff057e24 */ /* 0x001fce000f8e00ff */
[----:B------:R-:W-:-:S07]  /*0430*/  LEPC R20, `(.L_x_5) ;  /* 0x000000001014794e */ /* 0x000fce0000000000 */
[----:B-1----:R-:W-:Y:S05]  /*0440*/  CALL.ABS.NOINC R8 ;  /* 0x0000000008007343 */ /* 0x002fea0003c00000 */
.L_x_5:
[----:B------:R0:W-:Y:S01]  /*0450*/  STL [R1], R22 ;  /* 0x0000001601007387 */ /* 0x0001e20000100800 */
[----:B------:R0:W1:Y:S01]  /*0460*/  LDC.64 R8, c[0x4][R2] ;  /* 0x0100000002087b82 */ /* 0x0000620000000a00 */
[----:B------:R-:W2:Y:S01]  /*0470*/  LDCU.64 UR4, c[0x4][0x8] ;  /* 0x01000100ff0477ac */ /* 0x000ea20008000a00 */
[----:B------:R-:W-:Y:S02]  /*0480*/  IMAD.MOV.U32 R6, RZ, RZ, R18 ;  /* 0x000000ffff067224 */ /* 0x000fe400078e0012 */
[----:B------:R-:W-:Y:S01]  /*0490*/  IMAD.MOV.U32 R7, RZ, RZ, R17 ;  /* 0x000000ffff077224 */ /* 0x000fe200078e0011 */
[----:B--2---:R-:W-:Y:S01]  /*04a0*/  MOV R4, UR4 ;  /* 0x0000000400047c02 */ /* 0x004fe20008000f00 */
[----:B0-----:R-:W-:-:S07]  /*04b0*/  IMAD.U32 R5, RZ, RZ, UR5 ;  /* 0x00000005ff057e24 */ /* 0x001fce000f8e00ff */
[----:B------:R-:W-:-:S07]  /*04c0*/  LEPC R20, `(.L_x_6) ;  /* 0x000000001014794e */ /* 0x000fce0000000000 */
[----:B-1----:R-:W-:Y:S05]  /*04d0*/  CALL.ABS.NOINC R8 ;  /* 0x0000000008007343 */ /* 0x002fea0003c00000 */
.L_x_6:
        /* <DEDUP_REMOVED lines=9> */
.L_x_7:
        /* <DEDUP_REMOVED lines=9> */
.L_x_8:
[----:B------:R-:W-:Y:S01]  /*0600*/  IADD3 R26, PT, PT, R19, 0x4, R26 ;  /* 0x00000004131a7810 */ /* 0x000fe20007ffe01a */
[----:B------:R-:W0:Y:S01]  /*0610*/  LDC.64 R2, c[0x4][R2] ;  /* 0x0100000002027b82 */ /* 0x000e220000000a00 */
[----:B------:R-:W1:Y:S01]  /*0620*/  LDCU.64 UR4, c[0x4][0x8] ;  /* 0x01000100ff0477ac */ /* 0x000e620008000a00 */
[----:B------:R-:W-:Y:S02]  /*0630*/  IMAD.MOV.U32 R6, RZ, RZ, R18 ;  /* 0x000000ffff067224 */ /* 0x000fe400078e0012 */
[----:B------:R2:W-:Y:S01]  /*0640*/  STL [R1], R26 ;  /* 0x0000001a01007387 */ /* 0x0005e20000100800 */
[----:B------:R-:W-:Y:S01]  /*0650*/  IMAD.MOV.U32 R7, RZ, RZ, R17 ;  /* 0x000000ffff077224 */ /* 0x000fe200078e0011 */
[----:B-1----:R-:W-:Y:S01]  /*0660*/  MOV R4, UR4 ;  /* 0x0000000400047c02 */ /* 0x002fe20008000f00 */
[----:B--2---:R-:W-:-:S07]  /*0670*/  IMAD.U32 R5, RZ, RZ, UR5 ;  /* 0x00000005ff057e24 */ /* 0x004fce000f8e00ff */
[----:B------:R-:W-:-:S07]  /*0680*/  LEPC R20, `(.L_x_9) ;  /* 0x000000001014794e */ /* 0x000fce0000000000 */
[----:B0-----:R-:W-:Y:S05]  /*0690*/  CALL.ABS.NOINC R2 ;  /* 0x0000000002007343 */ /* 0x001fea0003c00000 */
.L_x_9:
[----:B------:R-:W-:Y:S02]  /*06a0*/  ISETP.NE.AND P6, PT, R27, RZ, PT ;  /* 0x000000ff1b00720c */ /* 0x000fe40003fc5270 */
[----:B------:R-:W-:-:S11]  /*06b0*/  IADD3 R19, PT, PT, R19, 0x8, RZ ;  /* 0x0000000813137810 */ /* 0x000fd60007ffe0ff */
[----:B------:R-:W-:Y:S05]  /*06c0*/  @P6 BRA `(.L_x_10) ;  /* 0xfffffff800a06947 */ /* 0x000fea000383ffff */
[----:B------:R-:W-:Y:S05]  /*06d0*/  BSYNC.RECONVERGENT B6 ;  /* 0x0000000000067941 */ /* 0x000fea0003800200 */
.L_x_1:
[----:B------:R-:W-:-:S05]  /*06e0*/  VIADD R16, R25, 0x1 ;  /* 0x0000000119107836 */ /* 0x000fca0000000000 */
[----:B------:R-:W-:-:S04]  /*06f0*/  LOP3.LUT R0, R16, 0x7, RZ, 0xc0, !PT ;  /* 0x0000000710007812 */ /* 0x000fc800078ec0ff */
[----:B------:R-:W-:-:S13]  /*0700*/  ISETP.NE.AND P0, PT, R0, RZ, PT ;  /* 0x000000ff0000720c */ /* 0x000fda0003f05270 */
[----:B------:R-:W-:Y:S05]  /*0710*/  @!P0 BRA `(.L_x_0) ;  /* 0x0000000400508947 */ /* 0x000fea0003800000 */
[----:B------:R-:W-:-:S13]  /*0720*/  ISETP.GE.U32.AND P0, PT, R0, 0x4, PT ;  /* 0x000000040000780c */ /* 0x000fda0003f06070 */
[----:B------:R-:W-:Y:S05]  /*0730*/  @!P0 BRA `(.L_x_11) ;  /* 0x0000000000a88947 */ /* 0x000fea0003800000 */
[----:B------:R-:W-:Y:S01]  /*0740*/  IMAD.IADD R26, R23, 0x1, R26 ;  /* 0x00000001171a7824 */ /* 0x000fe200078e021a */
[----:B------:R-:W-:Y:S01]  /*0750*/  MOV R2, 0x0 ;  /* 0x0000000000027802 */ /* 0x000fe20000000f00 */
[----:B------:R-:W0:Y:S01]  /*0760*/  LDCU.64 UR4, c[0x4][0x8] ;  /* 0x01000100ff0477ac */ /* 0x000e220008000a00 */
        /* <DEDUP_REMOVED lines=8> */
.L_x_12:
[----:B------:R-:W-:Y:S01]  /*07f0*/  IADD3 R26, PT, PT, R23, 0x1, R26 ;  /* 0x00000001171a7810 */ /* 0x000fe20007ffe01a */
        /* <DEDUP_REMOVED lines=9> */
.L_x_13:
        /* <DEDUP_REMOVED lines=10> */
.L_x_14:
[----:B------:R-:W-:Y:S01]  /*0930*/  IADD3 R26, PT, PT, R23, 0x3, R26 ;  /* 0x00000003171a7810 */ /* 0x000fe20007ffe01a */
[----:B------:R-:W0:Y:S01]  /*0940*/  LDC.64 R2, c[0x4][R2] ;  /* 0x0100000002027b82 */ /* 0x000e220000000a00 */
[----:B------:R-:W1:Y:S01]  /*0950*/  LDCU.64 UR4, c[0x4][0x8] ;  /* 0x01000100ff0477ac */ /* 0x000e620008000a00 */
[----:B------:R-:W-:Y:S02]  /*0960*/  IMAD.MOV.U32 R6, RZ, RZ, R18 ;  /* 0x000000ffff067224 */ /* 0x000fe400078e0012 */
[----:B------:R2:W-:Y:S01]  /*0970*/  STL [R1], R26 ;  /* 0x0000001a01007387 */ /* 0x0005e20000100800 */
[----:B------:R-:W-:Y:S02]  /*0980*/  IMAD.MOV.U32 R7, RZ, RZ, R17 ;  /* 0x000000ffff077224 */ /* 0x000fe400078e0011 */
[----:B-1----:R-:W-:Y:S01]  /*0990*/  IMAD.U32 R4, RZ, RZ, UR4 ;  /* 0x00000004ff047e24 */ /* 0x002fe2000f8e00ff */
[----:B--2---:R-:W-:-:S07]  /*09a0*/  MOV R5, UR5 ;  /* 0x0000000500057c02 */ /* 0x004fce0008000f00 */
[----:B------:R-:W-:-:S07]  /*09b0*/  LEPC R20, `(.L_x_15) ;  /* 0x000000001014794e */ /* 0x000fce0000000000 */
[----:B0-----:R-:W-:Y:S05]  /*09c0*/  CALL.ABS.NOINC R2 ;  /* 0x0000000002007343 */ /* 0x001fea0003c00000 */
.L_x_15:
[----:B------:R-:W-:-:S07]  /*09d0*/  VIADD R23, R23, 0x4 ;  /* 0x0000000417177836 */ /* 0x000fce0000000000 */
.L_x_11:
[----:B------:R-:W-:-:S13]  /*09e0*/  LOP3.LUT P0, R16, R16, 0x3, RZ, 0xc0, !PT ;  /* 0x0000000310107812 */ /* 0x000fda000780c0ff */
[----:B------:R-:W-:Y:S05]  /*09f0*/  @!P0 BRA `(.L_x_0) ;  /* 0x0000000000988947 */ /* 0x000fea0003800000 */
[----:B------:R-:W-:-:S13]  /*0a00*/  ISETP.NE.AND P0, PT, R16, 0x1, PT ;  /* 0x000000011000780c */ /* 0x000fda0003f05270 */
[----:B------:R-:W-:Y:S05]  /*0a10*/  @!P0 BRA `(.L_x_16) ;  /* 0x0000000000588947 */ /* 0x000fea0003800000 */
[----:B------:R-:W-:Y:S01]  /*0a20*/  IADD3 R26, PT, PT, R23, R26, RZ ;  /* 0x0000001a171a7210 */ /* 0x000fe20007ffe0ff */
[----:B------:R-:W0:Y:S01]  /*0a30*/  LDCU.64 UR4, c[0x4][0x8] ;  /* 0x01000100ff0477ac */ /* 0x000e220008000a00 */
[----:B------:R-:W-:Y:S01]  /*0a40*/  MOV R2, 0x0 ;  /* 0x0000000000027802 */ /* 0x000fe20000000f00 */
[----:B------:R-:W-:Y:S01]  /*0a50*/  IMAD.MOV.U32 R6, RZ, RZ, R18 ;  /* 0x000000ffff067224 */ /* 0x000fe200078e0012 */
[----:B------:R-:W-:Y:S01]  /*0a60*/  MOV R7, R17 ;  /* 0x0000001100077202 */ /* 0x000fe20000000f00 */
[----:B------:R1:W-:Y:S01]  /*0a70*/  STL [R1], R26 ;  /* 0x0000001a01007387 */ /* 0x0003e20000100800 */
[----:B------:R1:W2:Y:S01]  /*0a80*/  LDC.64 R8, c[0x4][R2] ;  /* 0x0100000002087b82 */ /* 0x0002a20000000a00 */
[----:B0-----:R-:W-:Y:S02]  /*0a90*/  IMAD.U32 R4, RZ, RZ, UR4 ;  /* 0x00000004ff047e24 */ /* 0x001fe4000f8e00ff */
[----:B-1----:R-:W-:-:S07]  /*0aa0*/  IMAD.U32 R5, RZ, RZ, UR5 ;  /* 0x00000005ff057e24 */ /* 0x002fce000f8e00ff */
[----:B------:R-:W-:-:S07]  /*0ab0*/  LEPC R20, `(.L_x_17) ;  /* 0x000000001014794e */ /* 0x000fce0000000000 */
[----:B--2---:R-:W-:Y:S05]  /*0ac0*/  CALL.ABS.NOINC R8 ;  /* 0x0000000008007343 */ /* 0x004fea0003c00000 */
.L_x_17:
[----:B------:R-:W-:Y:S01]  /*0ad0*/  IADD3 R26, PT, PT, R23, 0x1, R26 ;  /* 0x00000001171a7810 */ /* 0x000fe20007ffe01a */
[----:B------:R-:W0:Y:S01]  /*0ae0*/  LDC.64 R2, c[0x4][R2] ;  /* 0x0100000002027b82 */ /* 0x000e220000000a00 */
[----:B------:R-:W1:Y:S01]  /*0af0*/  LDCU.64 UR4, c[0x4][0x8] ;  /* 0x01000100ff0477ac */ /* 0x000e620008000a00 */
[----:B------:R-:W-:Y:S01]  /*0b00*/  IMAD.MOV.U32 R6, RZ, RZ, R18 ;  /* 0x000000ffff067224 */ /* 0x000fe200078e0012 */
[----:B------:R-:W-:Y:S01]  /*0b10*/  MOV R7, R17 ;  /* 0x0000001100077202 */ /* 0x000fe20000000f00 */
[----:B------:R2:W-:Y:S01]  /*0b20*/  STL [R1], R26 ;  /* 0x0000001a01007387 */ /* 0x0005e20000100800 */
[----:B-1----:R-:W-:Y:S02]  /*0b30*/  IMAD.U32 R4, RZ, RZ, UR4 ;  /* 0x00000004ff047e24 */ /* 0x002fe4000f8e00ff */
[----:B--2---:R-:W-:-:S07]  /*0b40*/  IMAD.U32 R5, RZ, RZ, UR5 ;  /* 0x00000005ff057e24 */ /* 0x004fce000f8e00ff */
[----:B------:R-:W-:-:S07]  /*0b50*/  LEPC R20, `(.L_x_18) ;  /* 0x000000001014794e */ /* 0x000fce0000000000 */
[----:B0-----:R-:W-:Y:S05]  /*0b60*/  CALL.ABS.NOINC R2 ;  /* 0x0000000002007343 */ /* 0x001fea0003c00000 */
.L_x_18:
[----:B------:R-:W-:-:S07]  /*0b70*/  VIADD R23, R23, 0x2 ;  /* 0x0000000217177836 */ /* 0x000fce0000000000 */
.L_x_16:
[----:B------:R-:W-:-:S04]  /*0b80*/  LOP3.LUT R25, R25, 0x1, RZ, 0xc0, !PT ;  /* 0x0000000119197812 */ /* 0x000fc800078ec0ff */
[----:B------:R-:W-:-:S13]  /*0b90*/  ISETP.NE.U32.AND P0, PT, R25, 0x1, PT ;  /* 0x000000011900780c */ /* 0x000fda0003f05070 */
        /* <DEDUP_REMOVED lines=12> */
.L_x_0:
[----:B------:R-:W0:Y:S01]  /*0c60*/  LDC R0, c[0x0][0x380] ;  /* 0x0000e000ff007b82 */ /* 0x000e220000000800 */
[----:B------:R-:W-:Y:S01]  /*0c70*/  MOV R2, 0x0 ;  /* 0x0000000000027802 */ /* 0x000fe20000000f00 */
[----:B------:R-:W1:Y:S01]  /*0c80*/  LDCU.64 UR4, c[0x4][0x10] ;  /* 0x01000200ff0477ac */ /* 0x000e620008000a00 */
[----:B------:R-:W-:Y:S02]  /*0c90*/  IMAD.MOV.U32 R6, RZ, RZ, R18 ;  /* 0x000000ffff067224 */ /* 0x000fe400078e0012 */
[----:B------:R-:W-:-:S03]  /*0ca0*/  IMAD.MOV.U32 R7, RZ, RZ, R17 ;  /* 0x000000ffff077224 */ /* 0x000fc600078e0011 */
[----:B------:R-:W2:Y:S01]  /*0cb0*/  LDC.64 R2, c[0x4][R2] ;  /* 0x0100000002027b82 */ /* 0x000ea20000000a00 */
[----:B-1----:R-:W-:Y:S01]  /*0cc0*/  IMAD.U32 R4, RZ, RZ, UR4 ;  /* 0x00000004ff047e24 */ /* 0x002fe2000f8e00ff */
[----:B------:R-:W-:Y:S01]  /*0cd0*/  MOV R5, UR5 ;  /* 0x0000000500057c02 */ /* 0x000fe20008000f00 */
[----:B0-----:R0:W-:Y:S06]  /*0ce0*/  STL [R1], R0 ;  /* 0x0000000001007387 */ /* 0x0011ec0000100800 */
[----:B------:R-:W-:-:S07]  /*0cf0*/  LEPC R20, `(.L_x_19) ;  /* 0x000000001014794e */ /* 0x000fce0000000000 */
[----:B0-2---:R-:W-:Y:S05]  /*0d00*/  CALL.ABS.NOINC R2 ;  /* 0x0000000002007343 */ /* 0x005fea0003c00000 */
.L_x_19:
[----:B------:R-:W-:Y:S05]  /*0d10*/  EXIT ;  /* 0x000000000000794d */ /* 0x000fea0003800000 */
.L_x_20:
[----:B------:R-:W-:-:S00]  /*0d20*/  BRA `(.L_x_20) ;  /* 0xfffffffc00fc7947 */ /* 0x000fc0000383ffff */
[----:B------:R-:W-:-:S00]  /*0d30*/  NOP ;  /* 0x0000000000007918 */ /* 0x000fc00000000000 */
        /* <DEDUP_REMOVED lines=12> */
.L_x_21:


//--------------------- .nv.global.init           --------------------------
	.section	.nv.global.init,"aw",@progbits
.nv.global.init:
	.type		$str,@object
	.size		$str,($str$1 - $str)
$str:
        /*0000*/ 	.byte	0x25, 0x64, 0x20, 0x00
	.type		$str$1,@object
	.size		$str$1,(.L_1 - $str$1)
$str$1:
        /*0004*/ 	.byte	0x2d, 0x2d, 0x2d, 0x25, 0x64, 0x0a, 0x00
.L_1:


//--------------------- .nv.shared.reserved.0     --------------------------
	.section	.nv.shared.reserved.0,"aw",@nobits
	.weak		__nv_reservedSMEM_offset_0_alias
	.size		__nv_reservedSMEM_offset_0_alias, 0, 64
	.other		__nv_reservedSMEM_offset_0_alias,@"STO_CUDA_RESERVED_SHARED STV_DEFAULT"
__nv_reservedSMEM_offset_0_alias:
	.zero		0
	.zero		64


//--------------------- .nv.constant0._Z11printNumberi --------------------------
	.section	.nv.constant0._Z11printNumberi,"a",@progbits
	.sectionflags	@""
	.align	4
.nv.constant0._Z11printNumberi:
	.zero		900


//--------------------- SYMBOLS --------------------------

	.type		.nv.reservedSmem.offset0,@object
	.size		.nv.reservedSmem.offset0,0x4
	.type		vprintf,@function
